//
// Generated by NVIDIA NVVM Compiler
//
// Compiler Build ID: CL-36424714
// Cuda compilation tools, release 13.0, V13.0.88
// Based on NVVM 20.0.0
//

.version 9.0
.target sm_100
.address_size 64

	// .globl	_Z9MatrixMulPiS_S_i

.visible .entry _Z9MatrixMulPiS_S_i(
	.param .u64 .ptr .align 1 _Z9MatrixMulPiS_S_i_param_0,
	.param .u64 .ptr .align 1 _Z9MatrixMulPiS_S_i_param_1,
	.param .u64 .ptr .align 1 _Z9MatrixMulPiS_S_i_param_2,
	.param .u32 _Z9MatrixMulPiS_S_i_param_3
)
{
	.reg .pred 	%p<10>;
	.reg .b32 	%r<85>;
	.reg .b64 	%rd<71>;

	ld.param.u64 	%rd23, [_Z9MatrixMulPiS_S_i_param_0];
	ld.param.u64 	%rd24, [_Z9MatrixMulPiS_S_i_param_1];
	ld.param.u64 	%rd22, [_Z9MatrixMulPiS_S_i_param_2];
	ld.param.u32 	%r16, [_Z9MatrixMulPiS_S_i_param_3];
	cvta.to.global.u64 	%rd1, %rd24;
	cvta.to.global.u64 	%rd2, %rd23;
	mov.u32 	%r17, %ctaid.x;
	mov.u32 	%r18, %ntid.x;
	mov.u32 	%r19, %tid.x;
	mad.lo.s32 	%r1, %r17, %r18, %r19;
	mov.u32 	%r20, %ctaid.y;
	mov.u32 	%r21, %ntid.y;
	mov.u32 	%r22, %tid.y;
	mad.lo.s32 	%r23, %r20, %r21, %r22;
	max.s32 	%r24, %r1, %r23;
	setp.ge.s32 	%p1, %r24, %r16;
	@%p1 bra 	$L__BB0_13;
	cvt.u64.u32 	%rd3, %r16;
	mul.lo.s32 	%r27, %r16, %r1;
	cvt.s64.s32 	%rd4, %r27;
	cvt.u64.u32 	%rd5, %r23;
	setp.lt.u32 	%p2, %r16, 8;
	mov.b32 	%r84, 0;
	mov.b64 	%rd69, 0;
	@%p2 bra 	$L__BB0_4;
	and.b64  	%rd69, %rd3, 2147483640;
	shl.b64 	%rd26, %rd5, 2;
	add.s64 	%rd66, %rd1, %rd26;
	shl.b64 	%rd8, %rd3, 5;
	shl.b64 	%rd27, %rd4, 2;
	add.s64 	%rd28, %rd27, %rd2;
	add.s64 	%rd65, %rd28, 16;
	shl.b64 	%rd10, %rd3, 2;
	mov.b32 	%r84, 0;
	mov.u64 	%rd67, %rd69;
$L__BB0_3:
	.pragma "nounroll";
	ld.global.u32 	%r29, [%rd65+-16];
	ld.global.u32 	%r30, [%rd66];
	mad.lo.s32 	%r31, %r30, %r29, %r84;
	ld.global.u32 	%r32, [%rd65+-12];
	add.s64 	%rd29, %rd66, %rd10;
	ld.global.u32 	%r33, [%rd29];
	mad.lo.s32 	%r34, %r33, %r32, %r31;
	ld.global.u32 	%r35, [%rd65+-8];
	add.s64 	%rd30, %rd29, %rd10;
	ld.global.u32 	%r36, [%rd30];
	mad.lo.s32 	%r37, %r36, %r35, %r34;
	ld.global.u32 	%r38, [%rd65+-4];
	add.s64 	%rd31, %rd30, %rd10;
	ld.global.u32 	%r39, [%rd31];
	mad.lo.s32 	%r40, %r39, %r38, %r37;
	ld.global.u32 	%r41, [%rd65];
	add.s64 	%rd32, %rd31, %rd10;
	ld.global.u32 	%r42, [%rd32];
	mad.lo.s32 	%r43, %r42, %r41, %r40;
	ld.global.u32 	%r44, [%rd65+4];
	add.s64 	%rd33, %rd32, %rd10;
	ld.global.u32 	%r45, [%rd33];
	mad.lo.s32 	%r46, %r45, %r44, %r43;
	ld.global.u32 	%r47, [%rd65+8];
	add.s64 	%rd34, %rd33, %rd10;
	ld.global.u32 	%r48, [%rd34];
	mad.lo.s32 	%r49, %r48, %r47, %r46;
	ld.global.u32 	%r50, [%rd65+12];
	add.s64 	%rd35, %rd34, %rd10;
	ld.global.u32 	%r51, [%rd35];
	mad.lo.s32 	%r84, %r51, %r50, %r49;
	add.s64 	%rd67, %rd67, -8;
	add.s64 	%rd66, %rd66, %rd8;
	add.s64 	%rd65, %rd65, 32;
	setp.ne.s64 	%p3, %rd67, 0;
	@%p3 bra 	$L__BB0_3;
$L__BB0_4:
	and.b32  	%r52, %r16, 7;
	setp.eq.s32 	%p4, %r52, 0;
	@%p4 bra 	$L__BB0_12;
	and.b64  	%rd36, %rd3, 7;
	add.s64 	%rd37, %rd36, -1;
	setp.lt.u64 	%p5, %rd37, 3;
	@%p5 bra 	$L__BB0_7;
	add.s64 	%rd38, %rd69, %rd4;
	shl.b64 	%rd39, %rd38, 2;
	add.s64 	%rd40, %rd2, %rd39;
	ld.global.u32 	%r54, [%rd40];
	mad.lo.s64 	%rd41, %rd69, %rd3, %rd5;
	shl.b64 	%rd42, %rd41, 2;
	add.s64 	%rd43, %rd1, %rd42;
	ld.global.u32 	%r55, [%rd43];
	mad.lo.s32 	%r56, %r55, %r54, %r84;
	ld.global.u32 	%r57, [%rd40+4];
	shl.b64 	%rd44, %rd3, 2;
	add.s64 	%rd45, %rd43, %rd44;
	ld.global.u32 	%r58, [%rd45];
	mad.lo.s32 	%r59, %r58, %r57, %r56;
	ld.global.u32 	%r60, [%rd40+8];
	add.s64 	%rd46, %rd45, %rd44;
	ld.global.u32 	%r61, [%rd46];
	mad.lo.s32 	%r62, %r61, %r60, %r59;
	ld.global.u32 	%r63, [%rd40+12];
	add.s64 	%rd47, %rd46, %rd44;
	ld.global.u32 	%r64, [%rd47];
	mad.lo.s32 	%r84, %r64, %r63, %r62;
	add.s64 	%rd69, %rd69, 4;
$L__BB0_7:
	and.b32  	%r66, %r16, 3;
	setp.eq.s32 	%p6, %r66, 0;
	@%p6 bra 	$L__BB0_12;
	setp.eq.s32 	%p7, %r66, 1;
	@%p7 bra 	$L__BB0_10;
	add.s64 	%rd48, %rd69, %rd4;
	shl.b64 	%rd49, %rd48, 2;
	add.s64 	%rd50, %rd2, %rd49;
	ld.global.u32 	%r67, [%rd50];
	mad.lo.s64 	%rd51, %rd69, %rd3, %rd5;
	shl.b64 	%rd52, %rd51, 2;
	add.s64 	%rd53, %rd1, %rd52;
	ld.global.u32 	%r68, [%rd53];
	mad.lo.s32 	%r69, %r68, %r67, %r84;
	ld.global.u32 	%r70, [%rd50+4];
	shl.b64 	%rd54, %rd3, 2;
	add.s64 	%rd55, %rd53, %rd54;
	ld.global.u32 	%r71, [%rd55];
	mad.lo.s32 	%r84, %r71, %r70, %r69;
	add.s64 	%rd69, %rd69, 2;
$L__BB0_10:
	and.b32  	%r72, %r16, 1;
	setp.eq.b32 	%p8, %r72, 1;
	not.pred 	%p9, %p8;
	@%p9 bra 	$L__BB0_12;
	add.s64 	%rd56, %rd69, %rd4;
	shl.b64 	%rd57, %rd56, 2;
	add.s64 	%rd58, %rd2, %rd57;
	ld.global.u32 	%r73, [%rd58];
	mad.lo.s64 	%rd59, %rd69, %rd3, %rd5;
	shl.b64 	%rd60, %rd59, 2;
	add.s64 	%rd61, %rd1, %rd60;
	ld.global.u32 	%r74, [%rd61];
	mad.lo.s32 	%r84, %r74, %r73, %r84;
$L__BB0_12:
	cvt.u32.u64 	%r75, %rd4;
	add.s32 	%r76, %r75, %r23;
	cvta.to.global.u64 	%rd62, %rd22;
	mul.wide.s32 	%rd63, %r76, 4;
	add.s64 	%rd64, %rd62, %rd63;
	st.global.u32 	[%rd64], %r84;
$L__BB0_13:
	ret;

}


// ===== COMPILED SASS (sm_100) =====

	.target	sm_100

	.elftype	@"ET_EXEC"


//--------------------- .note.nv.tkinfo           --------------------------
	.section	.note.nv.tkinfo,"",@"SHT_NOTE"
	.sectionflags	@"SHF_NOTE_NV_TKINFO"
	.tkinfo
        /*0018*/ 	.word	0x00000002
        /*0030*/ 	.string	""
        /*0030*/ 	.string	"ptxas"
        /*0030*/ 	.string	"Cuda compilation tools, release 13.0, V13.0.88"
        /*0030*/ 	.string	"Build cuda_13.0.r13.0/compiler.36424714_0"
        /*0030*/ 	.string	"-arch sm_100 -m 64 "



//--------------------- .note.nv.cuinfo           --------------------------
	.section	.note.nv.cuinfo,"",@"SHT_NOTE"
	.sectionflags	@"SHF_NOTE_NV_CUINFO"
        /*0018*/ 	.short	0x0002
        /*001a*/ 	.short	0x0064
        /*001c*/ 	.short	0x0082
	.zero		2


//--------------------- .nv.info                  --------------------------
	.section	.nv.info,"",@"SHT_CUDA_INFO"
	.align	4


	//----- nvinfo : EIATTR_REGCOUNT
	.align		4
        /*0000*/ 	.byte	0x04, 0x2f
        /*0002*/ 	.short	(.L_1 - .L_0)
	.align		4
.L_0:
        /*0004*/ 	.word	index@(_Z9MatrixMulPiS_S_i)
        /*0008*/ 	.word	0x00000020


	//----- nvinfo : EIATTR_FRAME_SIZE
	.align		4
.L_1:
        /*000c*/ 	.byte	0x04, 0x11
        /*000e*/ 	.short	(.L_3 - .L_2)
	.align		4
.L_2:
        /*0010*/ 	.word	index@(_Z9MatrixMulPiS_S_i)
        /*0014*/ 	.word	0x00000000


	//----- nvinfo : EIATTR_MIN_STACK_SIZE
	.align		4
.L_3:
        /*0018*/ 	.byte	0x04, 0x12
        /*001a*/ 	.short	(.L_5 - .L_4)
	.align		4
.L_4:
        /*001c*/ 	.word	index@(_Z9MatrixMulPiS_S_i)
        /*0020*/ 	.word	0x00000000
.L_5:


//--------------------- .nv.compat                --------------------------
	.section	.nv.compat,"",@"SHT_CUDA_COMPAT_INFO"
	.align	4
        /*0000*/ 	.byte	0x02, 0x09, 0x00, 0x00, 0x02, 0x02, 0x01, 0x00, 0x02, 0x05, 0x05, 0x00, 0x03, 0x07, 0x01, 0x01
        /*0010*/ 	.byte	0x02, 0x03, 0x00, 0x00, 0x02, 0x06, 0x01, 0x00, 0x04, 0x0b, 0x08, 0x00, 0x09, 0x00, 0x00, 0x00
        /*0020*/ 	.byte	0x00, 0x00, 0x00, 0x00


//--------------------- .nv.info._Z9MatrixMulPiS_S_i --------------------------
	.section	.nv.info._Z9MatrixMulPiS_S_i,"",@"SHT_CUDA_INFO"
	.sectionflags	@""
	.align	4


	//----- nvinfo : EIATTR_CUDA_API_VERSION
	.align		4
        /*0000*/ 	.byte	0x04, 0x37
        /*0002*/ 	.short	(.L_7 - .L_6)
.L_6:
        /*0004*/ 	.word	0x00000082


	//----- nvinfo : EIATTR_KPARAM_INFO
	.align		4
.L_7:
        /*0008*/ 	.byte	0x04, 0x17
        /*000a*/ 	.short	(.L_9 - .L_8)
.L_8:
        /*000c*/ 	.word	0x00000000
        /*0010*/ 	.short	0x0003
        /*0012*/ 	.short	0x0018
        /*0014*/ 	.byte	0x00, 0xf0, 0x11, 0x00


	//----- nvinfo : EIATTR_KPARAM_INFO
	.align		4
.L_9:
        /*0018*/ 	.byte	0x04, 0x17
        /*001a*/ 	.short	(.L_11 - .L_10)
.L_10:
        /*001c*/ 	.word	0x00000000
        /*0020*/ 	.short	0x0002
        /*0022*/ 	.short	0x0010
        /*0024*/ 	.byte	0x00, 0xf5, 0x21, 0x00


	//----- nvinfo : EIATTR_KPARAM_INFO
	.align		4
.L_11:
        /*0028*/ 	.byte	0x04, 0x17
        /*002a*/ 	.short	(.L_13 - .L_12)
.L_12:
        /*002c*/ 	.word	0x00000000
        /*0030*/ 	.short	0x0001
        /*0032*/ 	.short	0x0008
        /*0034*/ 	.byte	0x00, 0xf5, 0x21, 0x00


	//----- nvinfo : EIATTR_KPARAM_INFO
	.align		4
.L_13:
        /*0038*/ 	.byte	0x04, 0x17
        /*003a*/ 	.short	(.L_15 - .L_14)
.L_14:
        /*003c*/ 	.word	0x00000000
        /*0040*/ 	.short	0x0000
        /*0042*/ 	.short	0x0000
        /*0044*/ 	.byte	0x00, 0xf5, 0x21, 0x00


	//----- nvinfo : EIATTR_SPARSE_MMA_MASK
	.align		4
.L_15:
        /*0048*/ 	.byte	0x03, 0x50
        /*004a*/ 	.short	0x0000


	//----- nvinfo : EIATTR_MAXREG_COUNT
	.align		4
        /*004c*/ 	.byte	0x03, 0x1b
        /*004e*/ 	.short	0x00ff


	//----- nvinfo : EIATTR_MERCURY_ISA_VERSION
	.align		4
        /*0050*/ 	.byte	0x03, 0x5f
        /*0052*/ 	.short	0x0101


	//----- nvinfo : EIATTR_VRC_CTA_INIT_COUNT
	.align		4
        /*0054*/ 	.byte	0x02, 0x4a
	.zero		1
	.zero		1


	//----- nvinfo : EIATTR_EXIT_INSTR_OFFSETS
	.align		4
        /*0058*/ 	.byte	0x04, 0x1c
        /*005a*/ 	.short	(.L_17 - .L_16)


	//   ....[0]....
.L_16:
        /*005c*/ 	.word	0x000000c0


	//   ....[1]....
        /*0060*/ 	.word	0x00000ae0


	//----- nvinfo : EIATTR_CBANK_PARAM_SIZE
	.align		4
.L_17:
        /*0064*/ 	.byte	0x03, 0x19
        /*0066*/ 	.short	0x001c


	//----- nvinfo : EIATTR_PARAM_CBANK
	.align		4
        /*0068*/ 	.byte	0x04, 0x0a
        /*006a*/ 	.short	(.L_19 - .L_18)
	.align		4
.L_18:
        /*006c*/ 	.word	index@(.nv.constant0._Z9MatrixMulPiS_S_i)
        /*0070*/ 	.short	0x0380
        /*0072*/ 	.short	0x001c


	//----- nvinfo : EIATTR_SW_WAR
	.align		4
.L_19:
        /*0074*/ 	.byte	0x04, 0x36
        /*0076*/ 	.short	(.L_21 - .L_20)
.L_20:
        /*0078*/ 	.word	0x00000008
.L_21:


//--------------------- .nv.callgraph             --------------------------
	.section	.nv.callgraph,"",@"SHT_CUDA_CALLGRAPH"
	.align	4
	.sectionentsize	8
	.align		4
        /*0000*/ 	.word	0x00000000
	.align		4
        /*0004*/ 	.word	0xffffffff
	.align		4
        /*0008*/ 	.word	0x00000000
	.align		4
        /*000c*/ 	.word	0xfffffffe
	.align		4
        /*0010*/ 	.word	0x00000000
	.align		4
        /*0014*/ 	.word	0xfffffffd
	.align		4
        /*0018*/ 	.word	0x00000000
	.align		4
        /*001c*/ 	.word	0xfffffffc


//--------------------- .text._Z9MatrixMulPiS_S_i --------------------------
	.section	.text._Z9MatrixMulPiS_S_i,"ax",@progbits
	.align	128
        .global         _Z9MatrixMulPiS_S_i
        .type           _Z9MatrixMulPiS_S_i,@function
        .size           _Z9MatrixMulPiS_S_i,(.L_x_6 - _Z9MatrixMulPiS_S_i)
        .other          _Z9MatrixMulPiS_S_i,@"STO_CUDA_ENTRY STV_DEFAULT"
_Z9MatrixMulPiS_S_i:
.text._Z9MatrixMulPiS_S_i:
[----:B------:R-:W-:Y:S01]  /*0000*/  LDC R1, c[0x0][0x37c] ;  /* 0x0000df00ff017b82 */ /* 0x000fe20000000800 */
[----:B------:R-:W0:Y:S07]  /*0010*/  S2R R2, SR_TID.X ;  /* 0x0000000000027919 */ /* 0x000e2e0000002100 */
[----:B------:R-:W0:Y:S01]  /*0020*/  LDC R3, c[0x0][0x360] ;  /* 0x0000d800ff037b82 */ /* 0x000e220000000800 */
[----:B------:R-:W1:Y:S07]  /*0030*/  S2R R13, SR_TID.Y ;  /* 0x00000000000d7919 */ /* 0x000e6e0000002200 */
[----:B------:R-:W0:Y:S08]  /*0040*/  S2UR UR4, SR_CTAID.X ;  /* 0x00000000000479c3 */ /* 0x000e300000002500 */
[----:B------:R-:W1:Y:S08]  /*0050*/  S2UR UR5, SR_CTAID.Y ;  /* 0x00000000000579c3 */ /* 0x000e700000002600 */
[----:B------:R-:W1:Y:S08]  /*0060*/  LDC R12, c[0x0][0x364] ;  /* 0x0000d900ff0c7b82 */ /* 0x000e700000000800 */
[----:B------:R-:W2:Y:S01]  /*0070*/  LDC R0, c[0x0][0x398] ;  /* 0x0000e600ff007b82 */ /* 0x000ea20000000800 */
[----:B0-----:R-:W-:-:S02]  /*0080*/  IMAD R3, R3, UR4, R2 ;  /* 0x0000000403037c24 */ /* 0x001fc4000f8e0202 */
[----:B-1----:R-:W-:-:S05]  /*0090*/  IMAD R12, R12, UR5, R13 ;  /* 0x000000050c0c7c24 */ /* 0x002fca000f8e020d */
[----:B------:R-:W-:-:S04]  /*00a0*/  VIMNMX R5, PT, PT, R3, R12, !PT ;  /* 0x0000000c03057248 */ /* 0x000fc80007fe0100 */
[----:B--2---:R-:W-:-:S13]  /*00b0*/  ISETP.GE.AND P0, PT, R5, R0, PT ;  /* 0x000000000500720c */ /* 0x004fda0003f06270 */
[----:B------:R-:W-:Y:S05]  /*00c0*/  @P0 EXIT ;  /* 0x000000000000094d */ /* 0x000fea0003800000 */
[C---:B------:R-:W-:Y:S01]  /*00d0*/  ISETP.GE.U32.AND P0, PT, R0.reuse, 0x8, PT ;  /* 0x000000080000780c */ /* 0x040fe20003f06070 */
[----:B------:R-:W-:Y:S01]  /*00e0*/  IMAD R2, R3, R0, RZ ;  /* 0x0000000003027224 */ /* 0x000fe200078e02ff */
[----:B------:R-:W0:Y:S01]  /*00f0*/  LDCU.64 UR4, c[0x0][0x358] ;  /* 0x00006b00ff0477ac */ /* 0x000e220008000a00 */
[----:B------:R-:W-:Y:S01]  /*0100*/  LOP3.LUT P1, RZ, R0, 0x7, RZ, 0xc0, !PT ;  /* 0x0000000700ff7812 */ /* 0x000fe2000782c0ff */
[----:B------:R-:W-:Y:S02]  /*0110*/  IMAD.MOV.U32 R17, RZ, RZ, RZ ;  /* 0x000000ffff117224 */ /* 0x000fe400078e00ff */
[----:B------:R-:W-:Y:S01]  /*0120*/  IMAD.MOV.U32 R5, RZ, RZ, RZ ;  /* 0x000000ffff057224 */ /* 0x000fe200078e00ff */
[----:B------:R-:W-:Y:S01]  /*0130*/  SHF.R.S32.HI R4, RZ, 0x1f, R2 ;  /* 0x0000001fff047819 */ /* 0x000fe20000011402 */
[----:B------:R-:W-:-:S05]  /*0140*/  IMAD.MOV.U32 R7, RZ, RZ, RZ ;  /* 0x000000ffff077224 */ /* 0x000fca00078e00ff */
[----:B------:R-:W-:Y:S05]  /*0150*/  @!P0 BRA `(.L_x_0) ;  /* 0x0000000400008947 */ /* 0x000fea0003800000 */
[----:B------:R-:W1:Y:S01]  /*0160*/  LDCU.128 UR8, c[0x0][0x380] ;  /* 0x00007000ff0877ac */ /* 0x000e620008000c00 */
[C---:B------:R-:W-:Y:S01]  /*0170*/  LOP3.LUT R5, R0.reuse, 0x7ffffff8, RZ, 0xc0, !PT ;  /* 0x7ffffff800057812 */ /* 0x040fe200078ec0ff */
[----:B------:R-:W-:Y:S01]  /*0180*/  IMAD.SHL.U32 R6, R0, 0x4, RZ ;  /* 0x0000000400067824 */ /* 0x000fe200078e00ff */
[----:B------:R-:W-:Y:S01]  /*0190*/  SHF.R.U32.HI R10, RZ, 0x1e, R0 ;  /* 0x0000001eff0a7819 */ /* 0x000fe20000011600 */
[----:B------:R-:W-:Y:S01]  /*01a0*/  IMAD.MOV.U32 R7, RZ, RZ, RZ ;  /* 0x000000ffff077224 */ /* 0x000fe200078e00ff */
[----:B------:R-:W-:Y:S01]  /*01b0*/  MOV R11, R5 ;  /* 0x00000005000b7202 */ /* 0x000fe20000000f00 */
[----:B------:R-:W-:Y:S02]  /*01c0*/  IMAD.MOV.U32 R17, RZ, RZ, RZ ;  /* 0x000000ffff117224 */ /* 0x000fe400078e00ff */
[----:B------:R-:W-:Y:S01]  /*01d0*/  IMAD.MOV.U32 R9, RZ, RZ, RZ ;  /* 0x000000ffff097224 */ /* 0x000fe200078e00ff */
[----:B-1----:R-:W-:Y:S02]  /*01e0*/  LEA R8, P0, R12, UR10, 0x2 ;  /* 0x0000000a0c087c11 */ /* 0x002fe4000f8010ff */
[----:B------:R-:W-:-:S02]  /*01f0*/  LEA R16, P2, R2, UR8, 0x2 ;  /* 0x0000000802107c11 */ /* 0x000fc4000f8410ff */
[----:B------:R-:W-:Y:S02]  /*0200*/  LEA.HI.X R3, R12, UR11, RZ, 0x2, P0 ;  /* 0x0000000b0c037c11 */ /* 0x000fe400080f14ff */
[----:B------:R-:W-:Y:S02]  /*0210*/  LEA.HI.X R15, R2, UR9, R4, 0x2, P2 ;  /* 0x00000009020f7c11 */ /* 0x000fe400090f1404 */
[----:B------:R-:W-:-:S05]  /*0220*/  IADD3 R16, P0, PT, R16, 0x10, RZ ;  /* 0x0000001010107810 */ /* 0x000fca0007f1e0ff */
[----:B------:R-:W-:-:S08]  /*0230*/  IMAD.X R15, RZ, RZ, R15, P0 ;  /* 0x000000ffff0f7224 */ /* 0x000fd000000e060f */
.L_x_1:
[----:B------:R-:W-:Y:S01]  /*0240*/  IMAD.MOV.U32 R20, RZ, RZ, R8 ;  /* 0x000000ffff147224 */ /* 0x000fe200078e0008 */
[----:B------:R-:W-:Y:S01]  /*0250*/  IADD3 R28, P0, PT, R6, R8, RZ ;  /* 0x00000008061c7210 */ /* 0x000fe20007f1e0ff */
[----:B------:R-:W-:Y:S02]  /*0260*/  IMAD.MOV.U32 R14, RZ, RZ, R16 ;  /* 0x000000ffff0e7224 */ /* 0x000fe400078e0010 */
[--C-:B------:R-:W-:Y:S02]  /*0270*/  IMAD.MOV.U32 R21, RZ, RZ, R3.reuse ;  /* 0x000000ffff157224 */ /* 0x100fe400078e0003 */
[----:B------:R-:W-:Y:S01]  /*0280*/  IMAD.X R29, R10, 0x1, R3, P0 ;  /* 0x000000010a1d7824 */ /* 0x000fe200000e0603 */
[----:B0-----:R-:W2:Y:S01]  /*0290*/  LDG.E R27, desc[UR4][R14.64+-0x10] ;  /* 0xfffff0040e1b7981 */ /* 0x001ea2000c1e1900 */
[----:B------:R-:W-:-:S03]  /*02a0*/  IADD3 R22, P0, PT, R6, R28, RZ ;  /* 0x0000001c06167210 */ /* 0x000fc60007f1e0ff */
[----:B------:R-:W2:Y:S02]  /*02b0*/  LDG.E R20, desc[UR4][R20.64] ;  /* 0x0000000414147981 */ /* 0x000ea4000c1e1900 */
[----:B------:R-:W-:Y:S02]  /*02c0*/  IMAD.X R23, R10, 0x1, R29, P0 ;  /* 0x000000010a177824 */ /* 0x000fe400000e061d */
[----:B------:R-:W3:Y:S04]  /*02d0*/  LDG.E R24, desc[UR4][R14.64+-0xc] ;  /* 0xfffff4040e187981 */ /* 0x000ee8000c1e1900 */
[----:B------:R0:W4:Y:S04]  /*02e0*/  LDG.E R25, desc[UR4][R22.64] ;  /* 0x0000000416197981 */ /* 0x000128000c1e1900 */
[----:B------:R-:W3:Y:S04]  /*02f0*/  LDG.E R21, desc[UR4][R28.64] ;  /* 0x000000041c157981 */ /* 0x000ee8000c1e1900 */
[----:B------:R-:W4:Y:S01]  /*0300*/  LDG.E R26, desc[UR4][R14.64+-0x8] ;  /* 0xfffff8040e1a7981 */ /* 0x000f22000c1e1900 */
[----:B------:R-:W-:-:S04]  /*0310*/  IADD3 R18, P0, PT, R6, R22, RZ ;  /* 0x0000001606127210 */ /* 0x000fc80007f1e0ff */
[----:B------:R-:W-:Y:S01]  /*0320*/  IADD3.X R19, PT, PT, R10, R23, RZ, P0, !PT ;  /* 0x000000170a137210 */ /* 0x000fe200007fe4ff */
[----:B------:R-:W5:Y:S01]  /*0330*/  LDG.E R29, desc[UR4][R14.64] ;  /* 0x000000040e1d7981 */ /* 0x000f62000c1e1900 */
[----:B------:R-:W-:-:S03]  /*0340*/  IADD3 R16, P0, PT, R6, R18, RZ ;  /* 0x0000001206107210 */ /* 0x000fc60007f1e0ff */
[----:B------:R-:W5:Y:S04]  /*0350*/  LDG.E R18, desc[UR4][R18.64] ;  /* 0x0000000412127981 */ /* 0x000f68000c1e1900 */
[----:B------:R-:W5:Y:S01]  /*0360*/  LDG.E R28, desc[UR4][R14.64+0x8] ;  /* 0x000008040e1c7981 */ /* 0x000f62000c1e1900 */
[----:B--2---:R-:W-:Y:S02]  /*0370*/  IMAD R27, R27, R20, R17 ;  /* 0x000000141b1b7224 */ /* 0x004fe400078e0211 */
[----:B------:R-:W-:Y:S01]  /*0380*/  IMAD.X R17, R10, 0x1, R19, P0 ;  /* 0x000000010a117824 */ /* 0x000fe200000e0613 */
[----:B------:R-:W-:Y:S01]  /*0390*/  IADD3 R20, P0, PT, R6, R16, RZ ;  /* 0x0000001006147210 */ /* 0x000fe20007f1e0ff */
[----:B------:R-:W2:Y:S04]  /*03a0*/  LDG.E R19, desc[UR4][R14.64+0x4] ;  /* 0x000004040e137981 */ /* 0x000ea8000c1e1900 */
[----:B------:R-:W2:Y:S01]  /*03b0*/  LDG.E R16, desc[UR4][R16.64] ;  /* 0x0000000410107981 */ /* 0x000ea2000c1e1900 */
[----:B---3--:R-:W-:-:S02]  /*03c0*/  IMAD R24, R24, R21, R27 ;  /* 0x0000001518187224 */ /* 0x008fc400078e021b */
[----:B------:R-:W-:Y:S01]  /*03d0*/  IMAD.X R21, R10, 0x1, R17, P0 ;  /* 0x000000010a157824 */ /* 0x000fe200000e0611 */
[----:B------:R-:W5:Y:S01]  /*03e0*/  LDG.E R27, desc[UR4][R14.64+-0x4] ;  /* 0xfffffc040e1b7981 */ /* 0x000f62000c1e1900 */
[----:B0-----:R-:W-:Y:S01]  /*03f0*/  IADD3 R22, P0, PT, R6, R20, RZ ;  /* 0x0000001406167210 */ /* 0x001fe20007f1e0ff */
[----:B----4-:R-:W-:Y:S02]  /*0400*/  IMAD R26, R26, R25, R24 ;  /* 0x000000191a1a7224 */ /* 0x010fe400078e0218 */
[----:B------:R-:W3:Y:S02]  /*0410*/  LDG.E R20, desc[UR4][R20.64] ;  /* 0x0000000414147981 */ /* 0x000ee4000c1e1900 */
[----:B------:R-:W-:Y:S01]  /*0420*/  IMAD.X R23, R10, 0x1, R21, P0 ;  /* 0x000000010a177824 */ /* 0x000fe200000e0615 */
[----:B------:R-:W-:Y:S01]  /*0430*/  IADD3 R24, P0, PT, R6, R22, RZ ;  /* 0x0000001606187210 */ /* 0x000fe20007f1e0ff */
[----:B------:R0:W4:Y:S04]  /*0440*/  LDG.E R17, desc[UR4][R14.64+0xc] ;  /* 0x00000c040e117981 */ /* 0x000128000c1e1900 */
[----:B------:R-:W-:Y:S01]  /*0450*/  IMAD.X R25, R10, 0x1, R23, P0 ;  /* 0x000000010a197824 */ /* 0x000fe200000e0617 */
[----:B------:R-:W4:Y:S04]  /*0460*/  LDG.E R22, desc[UR4][R22.64] ;  /* 0x0000000416167981 */ /* 0x000f28000c1e1900 */
[----:B------:R-:W4:Y:S01]  /*0470*/  LDG.E R24, desc[UR4][R24.64] ;  /* 0x0000000418187981 */ /* 0x000f22000c1e1900 */
[----:B------:R-:W-:-:S04]  /*0480*/  IADD3 R11, P0, PT, R11, -0x8, RZ ;  /* 0xfffffff80b0b7810 */ /* 0x000fc80007f1e0ff */
[----:B------:R-:W-:Y:S02]  /*0490*/  IADD3.X R9, PT, PT, R9, -0x1, RZ, P0, !PT ;  /* 0xffffffff09097810 */ /* 0x000fe400007fe4ff */
[----:B------:R-:W-:-:S04]  /*04a0*/  ISETP.NE.U32.AND P0, PT, R11, RZ, PT ;  /* 0x000000ff0b00720c */ /* 0x000fc80003f05070 */
[----:B------:R-:W-:Y:S02]  /*04b0*/  ISETP.NE.AND.EX P0, PT, R9, RZ, PT, P0 ;  /* 0x000000ff0900720c */ /* 0x000fe40003f05300 */
[----:B------:R-:W-:-:S04]  /*04c0*/  LEA R8, P2, R0, R8, 0x5 ;  /* 0x0000000800087211 */ /* 0x000fc800078428ff */
[----:B------:R-:W-:Y:S01]  /*04d0*/  LEA.HI.X R3, R0, R3, RZ, 0x5, P2 ;  /* 0x0000000300037211 */ /* 0x000fe200010f2cff */
[----:B-----5:R-:W-:-:S04]  /*04e0*/  IMAD R18, R27, R18, R26 ;  /* 0x000000121b127224 */ /* 0x020fc800078e021a */
[----:B--2---:R-:W-:-:S04]  /*04f0*/  IMAD R16, R29, R16, R18 ;  /* 0x000000101d107224 */ /* 0x004fc800078e0212 */
[----:B---3--:R-:W-:Y:S01]  /*0500*/  IMAD R19, R19, R20, R16 ;  /* 0x0000001413137224 */ /* 0x008fe200078e0210 */
[----:B------:R-:W-:-:S03]  /*0510*/  IADD3 R16, P3, PT, R14, 0x20, RZ ;  /* 0x000000200e107810 */ /* 0x000fc60007f7e0ff */
[----:B----4-:R-:W-:Y:S02]  /*0520*/  IMAD R19, R28, R22, R19 ;  /* 0x000000161c137224 */ /* 0x010fe400078e0213 */
[----:B0-----:R-:W-:Y:S02]  /*0530*/  IMAD.X R15, RZ, RZ, R15, P3 ;  /* 0x000000ffff0f7224 */ /* 0x001fe400018e060f */
[----:B------:R-:W-:Y:S01]  /*0540*/  IMAD R17, R17, R24, R19 ;  /* 0x0000001811117224 */ /* 0x000fe200078e0213 */
[----:B------:R-:W-:Y:S06]  /*0550*/  @P0 BRA `(.L_x_1) ;  /* 0xfffffffc00380947 */ /* 0x000fec000383ffff */
.L_x_0:
[----:B------:R-:W-:Y:S05]  /*0560*/  @!P1 BRA `(.L_x_2) ;  /* 0x00000004004c9947 */ /* 0x000fea0003800000 */
[----:B------:R-:W-:-:S04]  /*0570*/  LOP3.LUT R3, R0, 0x7, RZ, 0xc0, !PT ;  /* 0x0000000700037812 */ /* 0x000fc800078ec0ff */
[----:B------:R-:W-:-:S04]  /*0580*/  IADD3 R3, P1, PT, R3, -0x1, RZ ;  /* 0xffffffff03037810 */ /* 0x000fc80007f3e0ff */
[----:B------:R-:W-:Y:S01]  /*0590*/  ISETP.GE.U32.AND P0, PT, R3, 0x3, PT ;  /* 0x000000030300780c */ /* 0x000fe20003f06070 */
[----:B------:R-:W-:Y:S01]  /*05a0*/  IMAD.X R3, RZ, RZ, -0x1, P1 ;  /* 0xffffffffff037424 */ /* 0x000fe200008e06ff */
[----:B------:R-:W-:-:S04]  /*05b0*/  LOP3.LUT P1, R23, R0, 0x3, RZ, 0xc0, !PT ;  /* 0x0000000300177812 */ /* 0x000fc8000782c0ff */
[----:B------:R-:W-:-:S13]  /*05c0*/  ISETP.GE.U32.AND.EX P0, PT, R3, RZ, PT, P0 ;  /* 0x000000ff0300720c */ /* 0x000fda0003f06100 */
[----:B------:R-:W-:Y:S05]  /*05d0*/  @!P0 BRA `(.L_x_3) ;  /* 0x0000000000848947 */ /* 0x000fea0003800000 */
[----:B------:R-:W1:Y:S01]  /*05e0*/  LDCU.128 UR8, c[0x0][0x380] ;  /* 0x00007000ff0877ac */ /* 0x000e620008000c00 */
[----:B------:R-:W-:Y:S02]  /*05f0*/  HFMA2 R13, -RZ, RZ, 0, 0 ;  /* 0x00000000ff0d7431 */ /* 0x000fe400000001ff */
[----:B------:R-:W-:Y:S01]  /*0600*/  IMAD R3, R7, R0, RZ ;  /* 0x0000000007037224 */ /* 0x000fe200078e02ff */
[----:B------:R-:W-:Y:S02]  /*0610*/  IADD3 R6, P0, PT, R2, R5, RZ ;  /* 0x0000000502067210 */ /* 0x000fe40007f1e0ff */
[----:B------:R-:W-:-:S03]  /*0620*/  SHF.R.U32.HI R25, RZ, 0x1e, R0 ;  /* 0x0000001eff197819 */ /* 0x000fc60000011600 */
[----:B------:R-:W-:Y:S02]  /*0630*/  IMAD.X R9, R4, 0x1, R7, P0 ;  /* 0x0000000104097824 */ /* 0x000fe400000e0607 */
[----:B------:R-:W-:-:S04]  /*0640*/  IMAD.WIDE.U32 R10, R5, R0, R12 ;  /* 0x00000000050a7225 */ /* 0x000fc800078e000c */
[----:B------:R-:W-:Y:S02]  /*0650*/  IMAD.IADD R3, R11, 0x1, R3 ;  /* 0x000000010b037824 */ /* 0x000fe400078e0203 */
[----:B------:R-:W-:Y:S01]  /*0660*/  IMAD.SHL.U32 R11, R0, 0x4, RZ ;  /* 0x00000004000b7824 */ /* 0x000fe200078e00ff */
[----:B-1----:R-:W-:Y:S02]  /*0670*/  LEA R20, P3, R10, UR10, 0x2 ;  /* 0x0000000a0a147c11 */ /* 0x002fe4000f8610ff */
[----:B------:R-:W-:Y:S02]  /*0680*/  LEA R8, P2, R6, UR8, 0x2 ;  /* 0x0000000806087c11 */ /* 0x000fe4000f8410ff */
[----:B------:R-:W-:Y:S02]  /*0690*/  LEA.HI.X R21, R10, UR11, R3, 0x2, P3 ;  /* 0x0000000b0a157c11 */ /* 0x000fe400098f1403 */
[C---:B------:R-:W-:Y:S02]  /*06a0*/  IADD3 R18, P0, PT, R11.reuse, R20, RZ ;  /* 0x000000140b127210 */ /* 0x040fe40007f1e0ff */
[----:B------:R-:W-:Y:S01]  /*06b0*/  LEA.HI.X R9, R6, UR9, R9, 0x2, P2 ;  /* 0x0000000906097c11 */ /* 0x000fe200090f1409 */
[----:B0-----:R-:W2:Y:S01]  /*06c0*/  LDG.E R3, desc[UR4][R20.64] ;  /* 0x0000000414037981 */ /* 0x001ea2000c1e1900 */
[----:B------:R-:W-:Y:S01]  /*06d0*/  IADD3 R14, P2, PT, R11, R18, RZ ;  /* 0x000000120b0e7210 */ /* 0x000fe20007f5e0ff */
[----:B------:R-:W-:-:S02]  /*06e0*/  IMAD.X R19, R25, 0x1, R21, P0 ;  /* 0x0000000119137824 */ /* 0x000fc400000e0615 */
[----:B------:R-:W2:Y:S01]  /*06f0*/  LDG.E R6, desc[UR4][R8.64] ;  /* 0x0000000408067981 */ /* 0x000ea2000c1e1900 */
[----:B------:R-:W-:Y:S01]  /*0700*/  IADD3 R10, P0, PT, R11, R14, RZ ;  /* 0x0000000e0b0a7210 */ /* 0x000fe20007f1e0ff */
[C---:B------:R-:W-:Y:S02]  /*0710*/  IMAD.X R15, R25.reuse, 0x1, R19, P2 ;  /* 0x00000001190f7824 */ /* 0x040fe400010e0613 */
[----:B------:R-:W3:Y:S04]  /*0720*/  LDG.E R18, desc[UR4][R18.64] ;  /* 0x0000000412127981 */ /* 0x000ee8000c1e1900 */
[----:B------:R-:W3:Y:S01]  /*0730*/  LDG.E R16, desc[UR4][R8.64+0x4] ;  /* 0x0000040408107981 */ /* 0x000ee2000c1e1900 */
[----:B------:R-:W-:-:S03]  /*0740*/  IMAD.X R11, R25, 0x1, R15, P0 ;  /* 0x00000001190b7824 */ /* 0x000fc600000e060f */
[----:B------:R-:W4:Y:S04]  /*0750*/  LDG.E R14, desc[UR4][R14.64] ;  /* 0x000000040e0e7981 */ /* 0x000f28000c1e1900 */
[----:B------:R-:W4:Y:S04]  /*0760*/  LDG.E R22, desc[UR4][R8.64+0x8] ;  /* 0x0000080408167981 */ /* 0x000f28000c1e1900 */
[----:B------:R-:W5:Y:S04]  /*0770*/  LDG.E R20, desc[UR4][R8.64+0xc] ;  /* 0x00000c0408147981 */ /* 0x000f68000c1e1900 */
[----:B------:R-:W5:Y:S01]  /*0780*/  LDG.E R10, desc[UR4][R10.64] ;  /* 0x000000040a0a7981 */ /* 0x000f62000c1e1900 */
[----:B------:R-:W-:-:S04]  /*0790*/  IADD3 R5, P0, PT, R5, 0x4, RZ ;  /* 0x0000000405057810 */ /* 0x000fc80007f1e0ff */
[----:B------:R-:W-:Y:S01]  /*07a0*/  IADD3.X R7, PT, PT, RZ, R7, RZ, P0, !PT ;  /* 0x00000007ff077210 */ /* 0x000fe200007fe4ff */
[----:B--2---:R-:W-:-:S04]  /*07b0*/  IMAD R3, R6, R3, R17 ;  /* 0x0000000306037224 */ /* 0x004fc800078e0211 */
[----:B---3--:R-:W-:-:S04]  /*07c0*/  IMAD R3, R16, R18, R3 ;  /* 0x0000001210037224 */ /* 0x008fc800078e0203 */
[----:B----4-:R-:W-:-:S04]  /*07d0*/  IMAD R3, R22, R14, R3 ;  /* 0x0000000e16037224 */ /* 0x010fc800078e0203 */
[----:B-----5:R-:W-:-:S07]  /*07e0*/  IMAD R17, R20, R10, R3 ;  /* 0x0000000a14117224 */ /* 0x020fce00078e0203 */
.L_x_3:
[----:B------:R-:W-:Y:S05]  /*07f0*/  @!P1 BRA `(.L_x_2) ;  /* 0x0000000000a89947 */ /* 0x000fea0003800000 */
[----:B------:R-:W-:Y:S02]  /*0800*/  ISETP.NE.AND P1, PT, R23, 0x1, PT ;  /* 0x000000011700780c */ /* 0x000fe40003f25270 */
[----:B------:R-:W-:-:S04]  /*0810*/  LOP3.LUT R3, R0, 0x1, RZ, 0xc0, !PT ;  /* 0x0000000100037812 */ /* 0x000fc800078ec0ff */
[----:B------:R-:W-:-:S07]  /*0820*/  ISETP.NE.U32.AND P0, PT, R3, 0x1, PT ;  /* 0x000000010300780c */ /* 0x000fce0003f05070 */
[----:B------:R-:W-:Y:S06]  /*0830*/  @!P1 BRA `(.L_x_4) ;  /* 0x0000000000589947 */ /* 0x000fec0003800000 */
[----:B------:R-:W1:Y:S01]  /*0840*/  LDCU.128 UR8, c[0x0][0x380] ;  /* 0x00007000ff0877ac */ /* 0x000e620008000c00 */
[----:B------:R-:W-:Y:S01]  /*0850*/  IMAD.MOV.U32 R8, RZ, RZ, R12 ;  /* 0x000000ffff087224 */ /* 0x000fe200078e000c */
[----:B------:R-:W-:Y:S01]  /*0860*/  IADD3 R3, P1, PT, R2, R5, RZ ;  /* 0x0000000502037210 */ /* 0x000fe20007f3e0ff */
[----:B------:R-:W-:Y:S02]  /*0870*/  IMAD.MOV.U32 R9, RZ, RZ, RZ ;  /* 0x000000ffff097224 */ /* 0x000fe400078e00ff */
[----:B------:R-:W-:-:S04]  /*0880*/  IMAD.WIDE.U32 R14, R5, R0, R8 ;  /* 0x00000000050e7225 */ /* 0x000fc800078e0008 */
[----:B------:R-:W-:Y:S02]  /*0890*/  IMAD R9, R7, R0, RZ ;  /* 0x0000000007097224 */ /* 0x000fe400078e02ff */
[----:B------:R-:W-:Y:S02]  /*08a0*/  IMAD.X R6, R4, 0x1, R7, P1 ;  /* 0x0000000104067824 */ /* 0x000fe400008e0607 */
[----:B------:R-:W-:Y:S01]  /*08b0*/  IMAD.IADD R11, R15, 0x1, R9 ;  /* 0x000000010f0b7824 */ /* 0x000fe200078e0209 */
[C---:B-1----:R-:W-:Y:S02]  /*08c0*/  LEA R10, P1, R14.reuse, UR10, 0x2 ;  /* 0x0000000a0e0a7c11 */ /* 0x042fe4000f8210ff */
[C---:B------:R-:W-:Y:S02]  /*08d0*/  LEA R8, P2, R3.reuse, UR8, 0x2 ;  /* 0x0000000803087c11 */ /* 0x040fe4000f8410ff */
[----:B------:R-:W-:Y:S02]  /*08e0*/  LEA.HI.X R11, R14, UR11, R11, 0x2, P1 ;  /* 0x0000000b0e0b7c11 */ /* 0x000fe400088f140b */
[----:B------:R-:W-:-:S02]  /*08f0*/  LEA.HI.X R9, R3, UR9, R6, 0x2, P2 ;  /* 0x0000000903097c11 */ /* 0x000fc400090f1406 */
[C---:B------:R-:W-:Y:S02]  /*0900*/  LEA R14, P1, R0.reuse, R10, 0x2 ;  /* 0x0000000a000e7211 */ /* 0x040fe400078210ff */
[----:B0-----:R-:W2:Y:S02]  /*0910*/  LDG.E R10, desc[UR4][R10.64] ;  /* 0x000000040a0a7981 */ /* 0x001ea4000c1e1900 */
[----:B------:R-:W-:Y:S02]  /*0920*/  LEA.HI.X R15, R0, R11, RZ, 0x2, P1 ;  /* 0x0000000b000f7211 */ /* 0x000fe400008f14ff */
[----:B------:R-:W2:Y:S04]  /*0930*/  LDG.E R6, desc[UR4][R8.64] ;  /* 0x0000000408067981 */ /* 0x000ea8000c1e1900 */
[----:B------:R-:W3:Y:S04]  /*0940*/  LDG.E R3, desc[UR4][R8.64+0x4] ;  /* 0x0000040408037981 */ /* 0x000ee8000c1e1900 */
[----:B------:R-:W3:Y:S01]  /*0950*/  LDG.E R14, desc[UR4][R14.64] ;  /* 0x000000040e0e7981 */ /* 0x000ee2000c1e1900 */
[----:B------:R-:W-:-:S05]  /*0960*/  IADD3 R5, P1, PT, R5, 0x2, RZ ;  /* 0x0000000205057810 */ /* 0x000fca0007f3e0ff */
[----:B------:R-:W-:Y:S02]  /*0970*/  IMAD.X R7, RZ, RZ, R7, P1 ;  /* 0x000000ffff077224 */ /* 0x000fe400008e0607 */
[----:B--2---:R-:W-:-:S04]  /*0980*/  IMAD R6, R6, R10, R17 ;  /* 0x0000000a06067224 */ /* 0x004fc800078e0211 */
[----:B---3--:R-:W-:-:S07]  /*0990*/  IMAD R17, R3, R14, R6 ;  /* 0x0000000e03117224 */ /* 0x008fce00078e0206 */
.L_x_4:
[----:B------:R-:W-:Y:S05]  /*09a0*/  @P0 BRA `(.L_x_2) ;  /* 0x00000000003c0947 */ /* 0x000fea0003800000 */
[----:B------:R-:W1:Y:S01]  /*09b0*/  LDCU.128 UR8, c[0x0][0x380] ;  /* 0x00007000ff0877ac */ /* 0x000e620008000c00 */
[----:B------:R-:W-:Y:S01]  /*09c0*/  MOV R8, R12 ;  /* 0x0000000c00087202 */ /* 0x000fe20000000f00 */
[----:B------:R-:W-:Y:S01]  /*09d0*/  IMAD.MOV.U32 R9, RZ, RZ, RZ ;  /* 0x000000ffff097224 */ /* 0x000fe200078e00ff */
[----:B------:R-:W-:Y:S01]  /*09e0*/  IADD3 R10, P0, PT, R2, R5, RZ ;  /* 0x00000005020a7210 */ /* 0x000fe20007f1e0ff */
[-C--:B------:R-:W-:Y:S02]  /*09f0*/  IMAD R3, R7, R0.reuse, RZ ;  /* 0x0000000007037224 */ /* 0x080fe400078e02ff */
[----:B------:R-:W-:-:S04]  /*0a00*/  IMAD.WIDE.U32 R8, R5, R0, R8 ;  /* 0x0000000005087225 */ /* 0x000fc800078e0008 */
[----:B------:R-:W-:Y:S02]  /*0a10*/  IMAD.X R7, R4, 0x1, R7, P0 ;  /* 0x0000000104077824 */ /* 0x000fe400000e0607 */
[----:B------:R-:W-:Y:S01]  /*0a20*/  IMAD.IADD R3, R9, 0x1, R3 ;  /* 0x0000000109037824 */ /* 0x000fe200078e0203 */
[----:B-1----:R-:W-:Y:S02]  /*0a30*/  LEA R4, P0, R10, UR8, 0x2 ;  /* 0x000000080a047c11 */ /* 0x002fe4000f8010ff */
[----:B------:R-:W-:Y:S02]  /*0a40*/  LEA R6, P1, R8, UR10, 0x2 ;  /* 0x0000000a08067c11 */ /* 0x000fe4000f8210ff */
[----:B------:R-:W-:Y:S02]  /*0a50*/  LEA.HI.X R5, R10, UR9, R7, 0x2, P0 ;  /* 0x000000090a057c11 */ /* 0x000fe400080f1407 */
[----:B------:R-:W-:-:S03]  /*0a60*/  LEA.HI.X R7, R8, UR11, R3, 0x2, P1 ;  /* 0x0000000b08077c11 */ /* 0x000fc600088f1403 */
[----:B0-----:R-:W2:Y:S04]  /*0a70*/  LDG.E R4, desc[UR4][R4.64] ;  /* 0x0000000404047981 */ /* 0x001ea8000c1e1900 */
[----:B------:R-:W2:Y:S02]  /*0a80*/  LDG.E R6, desc[UR4][R6.64] ;  /* 0x0000000406067981 */ /* 0x000ea4000c1e1900 */
[----:B--2---:R-:W-:-:S07]  /*0a90*/  IMAD R17, R4, R6, R17 ;  /* 0x0000000604117224 */ /* 0x004fce00078e0211 */
.L_x_2:
[----:B------:R-:W1:Y:S01]  /*0aa0*/  LDC.64 R4, c[0x0][0x390] ;  /* 0x0000e400ff047b82 */ /* 0x000e620000000a00 */
[----:B------:R-:W-:-:S04]  /*0ab0*/  IMAD.IADD R3, R12, 0x1, R2 ;  /* 0x000000010c037824 */ /* 0x000fc800078e0202 */
[----:B-1----:R-:W-:-:S05]  /*0ac0*/  IMAD.WIDE R2, R3, 0x4, R4 ;  /* 0x0000000403027825 */ /* 0x002fca00078e0204 */
[----:B0-----:R-:W-:Y:S01]  /*0ad0*/  STG.E desc[UR4][R2.64], R17 ;  /* 0x0000001102007986 */ /* 0x001fe2000c101904 */
[----:B------:R-:W-:Y:S05]  /*0ae0*/  EXIT ;  /* 0x000000000000794d */ /* 0x000fea0003800000 */
.L_x_5:
[----:B------:R-:W-:-:S00]  /*0af0*/  BRA `(.L_x_5) ;  /* 0xfffffffc00fc7947 */ /* 0x000fc0000383ffff */
[----:B------:R-:W-:-:S00]  /*0b00*/  NOP ;  /* 0x0000000000007918 */ /* 0x000fc00000000000 */
[----:B------:R-:W-:-:S00]  /*0b10*/  NOP ;  /* 0x0000000000007918 */ /* 0x000fc00000000000 */
[----:B------:R-:W-:-:S00]  /*0b20*/  NOP ;  /* 0x0000000000007918 */ /* 0x000fc00000000000 */
[----:B------:R-:W-:-:S00]  /*0b30*/  NOP ;  /* 0x0000000000007918 */ /* 0x000fc00000000000 */
[----:B------:R-:W-:-:S00]  /*0b40*/  NOP ;  /* 0x0000000000007918 */ /* 0x000fc00000000000 */
[----:B------:R-:W-:-:S00]  /*0b50*/  NOP ;  /* 0x0000000000007918 */ /* 0x000fc00000000000 */
[----:B------:R-:W-:-:S00]  /*0b60*/  NOP ;  /* 0x0000000000007918 */ /* 0x000fc00000000000 */
[----:B------:R-:W-:-:S00]  /*0b70*/  NOP ;  /* 0x0000000000007918 */ /* 0x000fc00000000000 */
.L_x_6:


//--------------------- .nv.shared.reserved.0     --------------------------
	.section	.nv.shared.reserved.0,"aw",@nobits
	.weak		__nv_reservedSMEM_offset_0_alias
	.size		__nv_reservedSMEM_offset_0_alias, 0, 64
	.other		__nv_reservedSMEM_offset_0_alias,@"STO_CUDA_RESERVED_SHARED STV_DEFAULT"
__nv_reservedSMEM_offset_0_alias:
	.zero		0
	.zero		64


//--------------------- .nv.constant0._Z9MatrixMulPiS_S_i --------------------------
	.section	.nv.constant0._Z9MatrixMulPiS_S_i,"a",@progbits
	.sectionflags	@""
	.align	4
.nv.constant0._Z9MatrixMulPiS_S_i:
	.zero		924


//--------------------- SYMBOLS --------------------------

	.type		.nv.reservedSmem.offset0,@object
	.size		.nv.reservedSmem.offset0,0x4
